//
// Generated by NVIDIA NVVM Compiler
//
// Compiler Build ID: CL-36424714
// Cuda compilation tools, release 13.0, V13.0.88
// Based on NVVM 20.0.0
//

.version 9.0
.target sm_100
.address_size 64

	// .globl	_Z12sgemv_kerneliifPfS_fS_

.visible .entry _Z12sgemv_kerneliifPfS_fS_(
	.param .u32 _Z12sgemv_kerneliifPfS_fS__param_0,
	.param .u32 _Z12sgemv_kerneliifPfS_fS__param_1,
	.param .f32 _Z12sgemv_kerneliifPfS_fS__param_2,
	.param .u64 .ptr .align 1 _Z12sgemv_kerneliifPfS_fS__param_3,
	.param .u64 .ptr .align 1 _Z12sgemv_kerneliifPfS_fS__param_4,
	.param .f32 _Z12sgemv_kerneliifPfS_fS__param_5,
	.param .u64 .ptr .align 1 _Z12sgemv_kerneliifPfS_fS__param_6
)
{
	.reg .pred 	%p<11>;
	.reg .b32 	%r<38>;
	.reg .b32 	%f<117>;
	.reg .b64 	%rd<31>;

	ld.param.u32 	%r24, [_Z12sgemv_kerneliifPfS_fS__param_0];
	ld.param.u32 	%r23, [_Z12sgemv_kerneliifPfS_fS__param_1];
	ld.param.f32 	%f14, [_Z12sgemv_kerneliifPfS_fS__param_2];
	ld.param.u64 	%rd11, [_Z12sgemv_kerneliifPfS_fS__param_3];
	ld.param.u64 	%rd12, [_Z12sgemv_kerneliifPfS_fS__param_4];
	ld.param.f32 	%f15, [_Z12sgemv_kerneliifPfS_fS__param_5];
	ld.param.u64 	%rd10, [_Z12sgemv_kerneliifPfS_fS__param_6];
	cvta.to.global.u64 	%rd1, %rd12;
	cvta.to.global.u64 	%rd2, %rd11;
	mov.u32 	%r25, %ctaid.x;
	mov.u32 	%r26, %ntid.x;
	mov.u32 	%r27, %tid.x;
	mad.lo.s32 	%r1, %r25, %r26, %r27;
	setp.ge.s32 	%p1, %r1, %r24;
	@%p1 bra 	$L__BB0_15;
	setp.lt.s32 	%p2, %r23, 1;
	mov.f32 	%f116, 0f00000000;
	@%p2 bra 	$L__BB0_14;
	mul.lo.s32 	%r2, %r23, %r1;
	and.b32  	%r3, %r23, 15;
	setp.lt.u32 	%p3, %r23, 16;
	mov.f32 	%f116, 0f00000000;
	mov.b32 	%r34, 0;
	@%p3 bra 	$L__BB0_5;
	and.b32  	%r34, %r23, 2147483632;
	neg.s32 	%r32, %r34;
	add.s64 	%rd3, %rd2, 32;
	add.s64 	%rd29, %rd1, 32;
	mov.f32 	%f116, 0f00000000;
	mov.u32 	%r31, %r2;
$L__BB0_4:
	.pragma "nounroll";
	mul.wide.s32 	%rd13, %r31, 4;
	add.s64 	%rd14, %rd3, %rd13;
	ld.global.f32 	%f20, [%rd14+-32];
	ld.global.f32 	%f21, [%rd29+-32];
	fma.rn.f32 	%f22, %f20, %f21, %f116;
	ld.global.f32 	%f23, [%rd14+-28];
	ld.global.f32 	%f24, [%rd29+-28];
	fma.rn.f32 	%f25, %f23, %f24, %f22;
	ld.global.f32 	%f26, [%rd14+-24];
	ld.global.f32 	%f27, [%rd29+-24];
	fma.rn.f32 	%f28, %f26, %f27, %f25;
	ld.global.f32 	%f29, [%rd14+-20];
	ld.global.f32 	%f30, [%rd29+-20];
	fma.rn.f32 	%f31, %f29, %f30, %f28;
	ld.global.f32 	%f32, [%rd14+-16];
	ld.global.f32 	%f33, [%rd29+-16];
	fma.rn.f32 	%f34, %f32, %f33, %f31;
	ld.global.f32 	%f35, [%rd14+-12];
	ld.global.f32 	%f36, [%rd29+-12];
	fma.rn.f32 	%f37, %f35, %f36, %f34;
	ld.global.f32 	%f38, [%rd14+-8];
	ld.global.f32 	%f39, [%rd29+-8];
	fma.rn.f32 	%f40, %f38, %f39, %f37;
	ld.global.f32 	%f41, [%rd14+-4];
	ld.global.f32 	%f42, [%rd29+-4];
	fma.rn.f32 	%f43, %f41, %f42, %f40;
	ld.global.f32 	%f44, [%rd14];
	ld.global.f32 	%f45, [%rd29];
	fma.rn.f32 	%f46, %f44, %f45, %f43;
	ld.global.f32 	%f47, [%rd14+4];
	ld.global.f32 	%f48, [%rd29+4];
	fma.rn.f32 	%f49, %f47, %f48, %f46;
	ld.global.f32 	%f50, [%rd14+8];
	ld.global.f32 	%f51, [%rd29+8];
	fma.rn.f32 	%f52, %f50, %f51, %f49;
	ld.global.f32 	%f53, [%rd14+12];
	ld.global.f32 	%f54, [%rd29+12];
	fma.rn.f32 	%f55, %f53, %f54, %f52;
	ld.global.f32 	%f56, [%rd14+16];
	ld.global.f32 	%f57, [%rd29+16];
	fma.rn.f32 	%f58, %f56, %f57, %f55;
	ld.global.f32 	%f59, [%rd14+20];
	ld.global.f32 	%f60, [%rd29+20];
	fma.rn.f32 	%f61, %f59, %f60, %f58;
	ld.global.f32 	%f62, [%rd14+24];
	ld.global.f32 	%f63, [%rd29+24];
	fma.rn.f32 	%f64, %f62, %f63, %f61;
	ld.global.f32 	%f65, [%rd14+28];
	ld.global.f32 	%f66, [%rd29+28];
	fma.rn.f32 	%f116, %f65, %f66, %f64;
	add.s32 	%r32, %r32, 16;
	add.s32 	%r31, %r31, 16;
	add.s64 	%rd29, %rd29, 64;
	setp.ne.s32 	%p4, %r32, 0;
	@%p4 bra 	$L__BB0_4;
$L__BB0_5:
	setp.eq.s32 	%p5, %r3, 0;
	@%p5 bra 	$L__BB0_14;
	and.b32  	%r11, %r23, 7;
	setp.lt.u32 	%p6, %r3, 8;
	@%p6 bra 	$L__BB0_8;
	add.s32 	%r29, %r34, %r2;
	mul.wide.s32 	%rd15, %r29, 4;
	add.s64 	%rd16, %rd2, %rd15;
	ld.global.f32 	%f68, [%rd16];
	mul.wide.u32 	%rd17, %r34, 4;
	add.s64 	%rd18, %rd1, %rd17;
	ld.global.f32 	%f69, [%rd18];
	fma.rn.f32 	%f70, %f68, %f69, %f116;
	ld.global.f32 	%f71, [%rd16+4];
	ld.global.f32 	%f72, [%rd18+4];
	fma.rn.f32 	%f73, %f71, %f72, %f70;
	ld.global.f32 	%f74, [%rd16+8];
	ld.global.f32 	%f75, [%rd18+8];
	fma.rn.f32 	%f76, %f74, %f75, %f73;
	ld.global.f32 	%f77, [%rd16+12];
	ld.global.f32 	%f78, [%rd18+12];
	fma.rn.f32 	%f79, %f77, %f78, %f76;
	ld.global.f32 	%f80, [%rd16+16];
	ld.global.f32 	%f81, [%rd18+16];
	fma.rn.f32 	%f82, %f80, %f81, %f79;
	ld.global.f32 	%f83, [%rd16+20];
	ld.global.f32 	%f84, [%rd18+20];
	fma.rn.f32 	%f85, %f83, %f84, %f82;
	ld.global.f32 	%f86, [%rd16+24];
	ld.global.f32 	%f87, [%rd18+24];
	fma.rn.f32 	%f88, %f86, %f87, %f85;
	ld.global.f32 	%f89, [%rd16+28];
	ld.global.f32 	%f90, [%rd18+28];
	fma.rn.f32 	%f116, %f89, %f90, %f88;
	add.s32 	%r34, %r34, 8;
$L__BB0_8:
	setp.eq.s32 	%p7, %r11, 0;
	@%p7 bra 	$L__BB0_14;
	and.b32  	%r14, %r23, 3;
	setp.lt.u32 	%p8, %r11, 4;
	@%p8 bra 	$L__BB0_11;
	add.s32 	%r30, %r34, %r2;
	mul.wide.s32 	%rd19, %r30, 4;
	add.s64 	%rd20, %rd2, %rd19;
	ld.global.f32 	%f92, [%rd20];
	mul.wide.u32 	%rd21, %r34, 4;
	add.s64 	%rd22, %rd1, %rd21;
	ld.global.f32 	%f93, [%rd22];
	fma.rn.f32 	%f94, %f92, %f93, %f116;
	ld.global.f32 	%f95, [%rd20+4];
	ld.global.f32 	%f96, [%rd22+4];
	fma.rn.f32 	%f97, %f95, %f96, %f94;
	ld.global.f32 	%f98, [%rd20+8];
	ld.global.f32 	%f99, [%rd22+8];
	fma.rn.f32 	%f100, %f98, %f99, %f97;
	ld.global.f32 	%f101, [%rd20+12];
	ld.global.f32 	%f102, [%rd22+12];
	fma.rn.f32 	%f116, %f101, %f102, %f100;
	add.s32 	%r34, %r34, 4;
$L__BB0_11:
	setp.eq.s32 	%p9, %r14, 0;
	@%p9 bra 	$L__BB0_14;
	mul.wide.u32 	%rd23, %r34, 4;
	add.s64 	%rd30, %rd1, %rd23;
	add.s32 	%r37, %r34, %r2;
	neg.s32 	%r36, %r14;
$L__BB0_13:
	.pragma "nounroll";
	mul.wide.s32 	%rd24, %r37, 4;
	add.s64 	%rd25, %rd2, %rd24;
	ld.global.f32 	%f103, [%rd25];
	ld.global.f32 	%f104, [%rd30];
	fma.rn.f32 	%f116, %f103, %f104, %f116;
	add.s64 	%rd30, %rd30, 4;
	add.s32 	%r37, %r37, 1;
	add.s32 	%r36, %r36, 1;
	setp.ne.s32 	%p10, %r36, 0;
	@%p10 bra 	$L__BB0_13;
$L__BB0_14:
	cvta.to.global.u64 	%rd26, %rd10;
	mul.wide.s32 	%rd27, %r1, 4;
	add.s64 	%rd28, %rd26, %rd27;
	ld.global.f32 	%f105, [%rd28];
	mul.f32 	%f106, %f15, %f105;
	fma.rn.f32 	%f107, %f14, %f116, %f106;
	st.global.f32 	[%rd28], %f107;
$L__BB0_15:
	ret;

}


// ===== COMPILED SASS (sm_100) =====

	.target	sm_100

	.elftype	@"ET_EXEC"


//--------------------- .note.nv.tkinfo           --------------------------
	.section	.note.nv.tkinfo,"",@"SHT_NOTE"
	.sectionflags	@"SHF_NOTE_NV_TKINFO"
	.tkinfo
        /*0018*/ 	.word	0x00000002
        /*0030*/ 	.string	""
        /*0030*/ 	.string	"ptxas"
        /*0030*/ 	.string	"Cuda compilation tools, release 13.0, V13.0.88"
        /*0030*/ 	.string	"Build cuda_13.0.r13.0/compiler.36424714_0"
        /*0030*/ 	.string	"-arch sm_100 -m 64 "



//--------------------- .note.nv.cuinfo           --------------------------
	.section	.note.nv.cuinfo,"",@"SHT_NOTE"
	.sectionflags	@"SHF_NOTE_NV_CUINFO"
        /*0018*/ 	.short	0x0002
        /*001a*/ 	.short	0x0064
        /*001c*/ 	.short	0x0082
	.zero		2


//--------------------- .nv.info                  --------------------------
	.section	.nv.info,"",@"SHT_CUDA_INFO"
	.align	4


	//----- nvinfo : EIATTR_REGCOUNT
	.align		4
        /*0000*/ 	.byte	0x04, 0x2f
        /*0002*/ 	.short	(.L_1 - .L_0)
	.align		4
.L_0:
        /*0004*/ 	.word	index@(_Z12sgemv_kerneliifPfS_fS_)
        /*0008*/ 	.word	0x0000001e


	//----- nvinfo : EIATTR_FRAME_SIZE
	.align		4
.L_1:
        /*000c*/ 	.byte	0x04, 0x11
        /*000e*/ 	.short	(.L_3 - .L_2)
	.align		4
.L_2:
        /*0010*/ 	.word	index@(_Z12sgemv_kerneliifPfS_fS_)
        /*0014*/ 	.word	0x00000000


	//----- nvinfo : EIATTR_MIN_STACK_SIZE
	.align		4
.L_3:
        /*0018*/ 	.byte	0x04, 0x12
        /*001a*/ 	.short	(.L_5 - .L_4)
	.align		4
.L_4:
        /*001c*/ 	.word	index@(_Z12sgemv_kerneliifPfS_fS_)
        /*0020*/ 	.word	0x00000000
.L_5:


//--------------------- .nv.compat                --------------------------
	.section	.nv.compat,"",@"SHT_CUDA_COMPAT_INFO"
	.align	4
        /*0000*/ 	.byte	0x02, 0x09, 0x00, 0x00, 0x02, 0x02, 0x01, 0x00, 0x02, 0x05, 0x05, 0x00, 0x03, 0x07, 0x01, 0x01
        /*0010*/ 	.byte	0x02, 0x03, 0x00, 0x00, 0x02, 0x06, 0x01, 0x00, 0x04, 0x0b, 0x08, 0x00, 0x09, 0x00, 0x00, 0x00
        /*0020*/ 	.byte	0x00, 0x00, 0x00, 0x00


//--------------------- .nv.info._Z12sgemv_kerneliifPfS_fS_ --------------------------
	.section	.nv.info._Z12sgemv_kerneliifPfS_fS_,"",@"SHT_CUDA_INFO"
	.sectionflags	@""
	.align	4


	//----- nvinfo : EIATTR_CUDA_API_VERSION
	.align		4
        /*0000*/ 	.byte	0x04, 0x37
        /*0002*/ 	.short	(.L_7 - .L_6)
.L_6:
        /*0004*/ 	.word	0x00000082


	//----- nvinfo : EIATTR_KPARAM_INFO
	.align		4
.L_7:
        /*0008*/ 	.byte	0x04, 0x17
        /*000a*/ 	.short	(.L_9 - .L_8)
.L_8:
        /*000c*/ 	.word	0x00000000
        /*0010*/ 	.short	0x0006
        /*0012*/ 	.short	0x0028
        /*0014*/ 	.byte	0x00, 0xf5, 0x21, 0x00


	//----- nvinfo : EIATTR_KPARAM_INFO
	.align		4
.L_9:
        /*0018*/ 	.byte	0x04, 0x17
        /*001a*/ 	.short	(.L_11 - .L_10)
.L_10:
        /*001c*/ 	.word	0x00000000
        /*0020*/ 	.short	0x0005
        /*0022*/ 	.short	0x0020
        /*0024*/ 	.byte	0x00, 0xf0, 0x11, 0x00


	//----- nvinfo : EIATTR_KPARAM_INFO
	.align		4
.L_11:
        /*0028*/ 	.byte	0x04, 0x17
        /*002a*/ 	.short	(.L_13 - .L_12)
.L_12:
        /*002c*/ 	.word	0x00000000
        /*0030*/ 	.short	0x0004
        /*0032*/ 	.short	0x0018
        /*0034*/ 	.byte	0x00, 0xf5, 0x21, 0x00


	//----- nvinfo : EIATTR_KPARAM_INFO
	.align		4
.L_13:
        /*0038*/ 	.byte	0x04, 0x17
        /*003a*/ 	.short	(.L_15 - .L_14)
.L_14:
        /*003c*/ 	.word	0x00000000
        /*0040*/ 	.short	0x0003
        /*0042*/ 	.short	0x0010
        /*0044*/ 	.byte	0x00, 0xf5, 0x21, 0x00


	//----- nvinfo : EIATTR_KPARAM_INFO
	.align		4
.L_15:
        /*0048*/ 	.byte	0x04, 0x17
        /*004a*/ 	.short	(.L_17 - .L_16)
.L_16:
        /*004c*/ 	.word	0x00000000
        /*0050*/ 	.short	0x0002
        /*0052*/ 	.short	0x0008
        /*0054*/ 	.byte	0x00, 0xf0, 0x11, 0x00


	//----- nvinfo : EIATTR_KPARAM_INFO
	.align		4
.L_17:
        /*0058*/ 	.byte	0x04, 0x17
        /*005a*/ 	.short	(.L_19 - .L_18)
.L_18:
        /*005c*/ 	.word	0x00000000
        /*0060*/ 	.short	0x0001
        /*0062*/ 	.short	0x0004
        /*0064*/ 	.byte	0x00, 0xf0, 0x11, 0x00


	//----- nvinfo : EIATTR_KPARAM_INFO
	.align		4
.L_19:
        /*0068*/ 	.byte	0x04, 0x17
        /*006a*/ 	.short	(.L_21 - .L_20)
.L_20:
        /*006c*/ 	.word	0x00000000
        /*0070*/ 	.short	0x0000
        /*0072*/ 	.short	0x0000
        /*0074*/ 	.byte	0x00, 0xf0, 0x11, 0x00


	//----- nvinfo : EIATTR_SPARSE_MMA_MASK
	.align		4
.L_21:
        /*0078*/ 	.byte	0x03, 0x50
        /*007a*/ 	.short	0x0000


	//----- nvinfo : EIATTR_MAXREG_COUNT
	.align		4
        /*007c*/ 	.byte	0x03, 0x1b
        /*007e*/ 	.short	0x00ff


	//----- nvinfo : EIATTR_MERCURY_ISA_VERSION
	.align		4
        /*0080*/ 	.byte	0x03, 0x5f
        /*0082*/ 	.short	0x0101


	//----- nvinfo : EIATTR_VRC_CTA_INIT_COUNT
	.align		4
        /*0084*/ 	.byte	0x02, 0x4a
	.zero		1
	.zero		1


	//----- nvinfo : EIATTR_EXIT_INSTR_OFFSETS
	.align		4
        /*0088*/ 	.byte	0x04, 0x1c
        /*008a*/ 	.short	(.L_23 - .L_22)


	//   ....[0]....
.L_22:
        /*008c*/ 	.word	0x00000070


	//   ....[1]....
        /*0090*/ 	.word	0x00000ae0


	//----- nvinfo : EIATTR_CBANK_PARAM_SIZE
	.align		4
.L_23:
        /*0094*/ 	.byte	0x03, 0x19
        /*0096*/ 	.short	0x0030


	//----- nvinfo : EIATTR_PARAM_CBANK
	.align		4
        /*0098*/ 	.byte	0x04, 0x0a
        /*009a*/ 	.short	(.L_25 - .L_24)
	.align		4
.L_24:
        /*009c*/ 	.word	index@(.nv.constant0._Z12sgemv_kerneliifPfS_fS_)
        /*00a0*/ 	.short	0x0380
        /*00a2*/ 	.short	0x0030


	//----- nvinfo : EIATTR_SW_WAR
	.align		4
.L_25:
        /*00a4*/ 	.byte	0x04, 0x36
        /*00a6*/ 	.short	(.L_27 - .L_26)
.L_26:
        /*00a8*/ 	.word	0x00000008
.L_27:


//--------------------- .nv.callgraph             --------------------------
	.section	.nv.callgraph,"",@"SHT_CUDA_CALLGRAPH"
	.align	4
	.sectionentsize	8
	.align		4
        /*0000*/ 	.word	0x00000000
	.align		4
        /*0004*/ 	.word	0xffffffff
	.align		4
        /*0008*/ 	.word	0x00000000
	.align		4
        /*000c*/ 	.word	0xfffffffe
	.align		4
        /*0010*/ 	.word	0x00000000
	.align		4
        /*0014*/ 	.word	0xfffffffd
	.align		4
        /*0018*/ 	.word	0x00000000
	.align		4
        /*001c*/ 	.word	0xfffffffc


//--------------------- .text._Z12sgemv_kerneliifPfS_fS_ --------------------------
	.section	.text._Z12sgemv_kerneliifPfS_fS_,"ax",@progbits
	.align	128
        .global         _Z12sgemv_kerneliifPfS_fS_
        .type           _Z12sgemv_kerneliifPfS_fS_,@function
        .size           _Z12sgemv_kerneliifPfS_fS_,(.L_x_7 - _Z12sgemv_kerneliifPfS_fS_)
        .other          _Z12sgemv_kerneliifPfS_fS_,@"STO_CUDA_ENTRY STV_DEFAULT"
_Z12sgemv_kerneliifPfS_fS_:
.text._Z12sgemv_kerneliifPfS_fS_:
[----:B------:R-:W-:Y:S01]  /*0000*/  LDC R1, c[0x0][0x37c] ;  /* 0x0000df00ff017b82 */ /* 0x000fe20000000800 */
[----:B------:R-:W0:Y:S07]  /*0010*/  S2R R3, SR_TID.X ;  /* 0x0000000000037919 */ /* 0x000e2e0000002100 */
[----:B------:R-:W0:Y:S01]  /*0020*/  S2UR UR4, SR_CTAID.X ;  /* 0x00000000000479c3 */ /* 0x000e220000002500 */
[----:B------:R-:W1:Y:S07]  /*0030*/  LDCU UR5, c[0x0][0x380] ;  /* 0x00007000ff0577ac */ /* 0x000e6e0008000800 */
[----:B------:R-:W0:Y:S02]  /*0040*/  LDC R0, c[0x0][0x360] ;  /* 0x0000d800ff007b82 */ /* 0x000e240000000800 */
[----:B0-----:R-:W-:-:S05]  /*0050*/  IMAD R0, R0, UR4, R3 ;  /* 0x0000000400007c24 */ /* 0x001fca000f8e0203 */
[----:B-1----:R-:W-:-:S13]  /*0060*/  ISETP.GE.AND P0, PT, R0, UR5, PT ;  /* 0x0000000500007c0c */ /* 0x002fda000bf06270 */
[----:B------:R-:W-:Y:S05]  /*0070*/  @P0 EXIT ;  /* 0x000000000000094d */ /* 0x000fea0003800000 */
[----:B------:R-:W0:Y:S01]  /*0080*/  LDCU UR8, c[0x0][0x384] ;  /* 0x00007080ff0877ac */ /* 0x000e220008000800 */
[----:B------:R-:W-:Y:S01]  /*0090*/  HFMA2 R15, -RZ, RZ, 0, 0 ;  /* 0x00000000ff0f7431 */ /* 0x000fe200000001ff */
[----:B------:R-:W1:Y:S01]  /*00a0*/  LDCU.64 UR16, c[0x0][0x358] ;  /* 0x00006b00ff1077ac */ /* 0x000e620008000a00 */
[----:B0-----:R-:W-:-:S09]  /*00b0*/  UISETP.GE.AND UP0, UPT, UR8, 0x1, UPT ;  /* 0x000000010800788c */ /* 0x001fd2000bf06270 */
[----:B-1----:R-:W-:Y:S05]  /*00c0*/  BRA.U !UP0, `(.L_x_0) ;  /* 0x0000000908647547 */ /* 0x002fea000b800000 */
[----:B------:R-:W-:Y:S02]  /*00d0*/  UISETP.GE.U32.AND UP1, UPT, UR8, 0x10, UPT ;  /* 0x000000100800788c */ /* 0x000fe4000bf26070 */
[----:B------:R-:W-:Y:S01]  /*00e0*/  IMAD R7, R0, UR8, RZ ;  /* 0x0000000800077c24 */ /* 0x000fe2000f8e02ff */
[----:B------:R-:W-:Y:S01]  /*00f0*/  ULOP3.LUT UR9, UR8, 0xf, URZ, 0xc0, !UPT ;  /* 0x0000000f08097892 */ /* 0x000fe2000f8ec0ff */
[----:B------:R-:W-:Y:S02]  /*0100*/  MOV R15, RZ ;  /* 0x000000ff000f7202 */ /* 0x000fe40000000f00 */
[----:B------:R-:W-:Y:S01]  /*0110*/  MOV R8, RZ ;  /* 0x000000ff00087202 */ /* 0x000fe20000000f00 */
[----:B------:R-:W-:Y:S02]  /*0120*/  UISETP.NE.AND UP0, UPT, UR9, URZ, UPT ;  /* 0x000000ff0900728c */ /* 0x000fe4000bf05270 */
[----:B------:R-:W-:Y:S09]  /*0130*/  BRA.U !UP1, `(.L_x_1) ;  /* 0x0000000509147547 */ /* 0x000ff2000b800000 */
[----:B------:R-:W0:Y:S01]  /*0140*/  LDCU.128 UR12, c[0x0][0x390] ;  /* 0x00007200ff0c77ac */ /* 0x000e220008000c00 */
[----:B------:R-:W-:Y:S02]  /*0150*/  MOV R15, RZ ;  /* 0x000000ff000f7202 */ /* 0x000fe40000000f00 */
[----:B------:R-:W-:Y:S01]  /*0160*/  MOV R6, R7 ;  /* 0x0000000700067202 */ /* 0x000fe20000000f00 */
[----:B------:R-:W-:-:S04]  /*0170*/  ULOP3.LUT UR10, UR8, 0x7ffffff0, URZ, 0xc0, !UPT ;  /* 0x7ffffff0080a7892 */ /* 0x000fc8000f8ec0ff */
[----:B------:R-:W-:Y:S02]  /*0180*/  UIADD3 UR11, UPT, UPT, -UR10, URZ, URZ ;  /* 0x000000ff0a0b7290 */ /* 0x000fe4000fffe1ff */
[----:B------:R-:W-:Y:S01]  /*0190*/  MOV R8, UR10 ;  /* 0x0000000a00087c02 */ /* 0x000fe20008000f00 */
[----:B0-----:R-:W-:Y:S02]  /*01a0*/  UIADD3 UR4, UP2, UPT, UR14, 0x20, URZ ;  /* 0x000000200e047890 */ /* 0x001fe4000ff5e0ff */
[----:B------:R-:W-:Y:S02]  /*01b0*/  UIADD3 UR6, UP1, UPT, UR12, 0x20, URZ ;  /* 0x000000200c067890 */ /* 0x000fe4000ff3e0ff */
[----:B------:R-:W-:Y:S02]  /*01c0*/  UIADD3.X UR5, UPT, UPT, URZ, UR15, URZ, UP2, !UPT ;  /* 0x0000000fff057290 */ /* 0x000fe400097fe4ff */
[----:B------:R-:W-:Y:S01]  /*01d0*/  MOV R2, UR4 ;  /* 0x0000000400027c02 */ /* 0x000fe20008000f00 */
[----:B------:R-:W-:-:S03]  /*01e0*/  UIADD3.X UR7, UPT, UPT, URZ, UR13, URZ, UP1, !UPT ;  /* 0x0000000dff077290 */ /* 0x000fc60008ffe4ff */
[----:B------:R-:W-:-:S09]  /*01f0*/  MOV R3, UR5 ;  /* 0x0000000500037c02 */ /* 0x000fd20008000f00 */
.L_x_2:
[----:B------:R-:W-:Y:S01]  /*0200*/  MOV R4, UR6 ;  /* 0x0000000600047c02 */ /* 0x000fe20008000f00 */
[----:B------:R-:W2:Y:S01]  /*0210*/  LDG.E R17, desc[UR16][R2.64+-0x20] ;  /* 0xffffe01002117981 */ /* 0x000ea2000c1e1900 */
[----:B------:R-:W-:-:S03]  /*0220*/  MOV R5, UR7 ;  /* 0x0000000700057c02 */ /* 0x000fc60008000f00 */
[----:B------:R-:W3:Y:S01]  /*0230*/  LDG.E R25, desc[UR16][R2.64+-0x1c] ;  /* 0xffffe41002197981 */ /* 0x000ee2000c1e1900 */
[----:B------:R-:W-:-:S03]  /*0240*/  IMAD.WIDE R4, R6, 0x4, R4 ;  /* 0x0000000406047825 */ /* 0x000fc600078e0204 */
[----:B------:R-:W4:Y:S04]  /*0250*/  LDG.E R19, desc[UR16][R2.64+-0x18] ;  /* 0xffffe81002137981 */ /* 0x000f28000c1e1900 */
[----:B------:R-:W2:Y:S04]  /*0260*/  LDG.E R16, desc[UR16][R4.64+-0x20] ;  /* 0xffffe01004107981 */ /* 0x000ea8000c1e1900 */
[----:B------:R-:W3:Y:S04]  /*0270*/  LDG.E R18, desc[UR16][R4.64+-0x1c] ;  /* 0xffffe41004127981 */ /* 0x000ee8000c1e1900 */
[----:B------:R-:W4:Y:S04]  /*0280*/  LDG.E R20, desc[UR16][R4.64+-0x18] ;  /* 0xffffe81004147981 */ /* 0x000f28000c1e1900 */
[----:B------:R-:W5:Y:S04]  /*0290*/  LDG.E R22, desc[UR16][R2.64+-0x14] ;  /* 0xffffec1002167981 */ /* 0x000f68000c1e1900 */
        /* <DEDUP_REMOVED lines=8> */
[----:B------:R-:W5:Y:S01]  /*0320*/  LDG.E R14, desc[UR16][R4.64+-0x4] ;  /* 0xfffffc10040e7981 */ /* 0x000f62000c1e1900 */
[----:B--2---:R-:W-:-:S03]  /*0330*/  FFMA R17, R16, R17, R15 ;  /* 0x0000001110117223 */ /* 0x004fc6000000000f */
[----:B------:R-:W2:Y:S04]  /*0340*/  LDG.E R15, desc[UR16][R2.64] ;  /* 0x00000010020f7981 */ /* 0x000ea8000c1e1900 */
[----:B------:R-:W2:Y:S01]  /*0350*/  LDG.E R16, desc[UR16][R4.64] ;  /* 0x0000001004107981 */ /* 0x000ea2000c1e1900 */
[----:B---3--:R-:W-:-:S03]  /*0360*/  FFMA R25, R18, R25, R17 ;  /* 0x0000001912197223 */ /* 0x008fc60000000011 */
[----:B------:R-:W3:Y:S01]  /*0370*/  LDG.E R17, desc[UR16][R2.64+0x4] ;  /* 0x0000041002117981 */ /* 0x000ee2000c1e1900 */
[----:B----4-:R-:W-:-:S03]  /*0380*/  FFMA R26, R20, R19, R25 ;  /* 0x00000013141a7223 */ /* 0x010fc60000000019 */
[----:B------:R-:W3:Y:S04]  /*0390*/  LDG.E R18, desc[UR16][R4.64+0x4] ;  /* 0x0000041004127981 */ /* 0x000ee8000c1e1900 */
[----:B------:R-:W4:Y:S01]  /*03a0*/  LDG.E R20, desc[UR16][R2.64+0x8] ;  /* 0x0000081002147981 */ /* 0x000f22000c1e1900 */
[----:B-----5:R-:W-:-:S03]  /*03b0*/  FFMA R25, R21, R22, R26 ;  /* 0x0000001615197223 */ /* 0x020fc6000000001a */
[----:B------:R-:W4:Y:S04]  /*03c0*/  LDG.E R19, desc[UR16][R4.64+0x8] ;  /* 0x0000081004137981 */ /* 0x000f28000c1e1900 */
[----:B------:R-:W5:Y:S01]  /*03d0*/  LDG.E R22, desc[UR16][R2.64+0xc] ;  /* 0x00000c1002167981 */ /* 0x000f62000c1e1900 */
[----:B------:R-:W-:-:S03]  /*03e0*/  FFMA R25, R24, R23, R25 ;  /* 0x0000001718197223 */ /* 0x000fc60000000019 */
[----:B------:R-:W5:Y:S04]  /*03f0*/  LDG.E R21, desc[UR16][R4.64+0xc] ;  /* 0x00000c1004157981 */ /* 0x000f68000c1e1900 */
[----:B------:R-:W5:Y:S01]  /*0400*/  LDG.E R24, desc[UR16][R2.64+0x10] ;  /* 0x0000101002187981 */ /* 0x000f62000c1e1900 */
[----:B------:R-:W-:-:S03]  /*0410*/  FFMA R25, R10, R9, R25 ;  /* 0x000000090a197223 */ /* 0x000fc60000000019 */
[----:B------:R-:W5:Y:S04]  /*0420*/  LDG.E R23, desc[UR16][R4.64+0x10] ;  /* 0x0000101004177981 */ /* 0x000f68000c1e1900 */
[----:B------:R-:W5:Y:S01]  /*0430*/  LDG.E R10, desc[UR16][R2.64+0x14] ;  /* 0x00001410020a7981 */ /* 0x000f62000c1e1900 */
[----:B------:R-:W-:-:S03]  /*0440*/  FFMA R27, R12, R11, R25 ;  /* 0x0000000b0c1b7223 */ /* 0x000fc60000000019 */
[----:B------:R-:W5:Y:S04]  /*0450*/  LDG.E R9, desc[UR16][R4.64+0x14] ;  /* 0x0000141004097981 */ /* 0x000f68000c1e1900 */
[----:B------:R-:W5:Y:S04]  /*0460*/  LDG.E R11, desc[UR16][R2.64+0x18] ;  /* 0x00001810020b7981 */ /* 0x000f68000c1e1900 */
[----:B------:R-:W5:Y:S04]  /*0470*/  LDG.E R12, desc[UR16][R4.64+0x18] ;  /* 0x00001810040c7981 */ /* 0x000f68000c1e1900 */
[----:B------:R-:W5:Y:S04]  /*0480*/  LDG.E R25, desc[UR16][R4.64+0x1c] ;  /* 0x00001c1004197981 */ /* 0x000f68000c1e1900 */
[----:B------:R0:W5:Y:S01]  /*0490*/  LDG.E R26, desc[UR16][R2.64+0x1c] ;  /* 0x00001c10021a7981 */ /* 0x000162000c1e1900 */
[----:B------:R-:W-:Y:S01]  /*04a0*/  FFMA R13, R14, R13, R27 ;  /* 0x0000000d0e0d7223 */ /* 0x000fe2000000001b */
[----:B------:R-:W-:-:S04]  /*04b0*/  UIADD3 UR11, UPT, UPT, UR11, 0x10, URZ ;  /* 0x000000100b0b7890 */ /* 0x000fc8000fffe0ff */
[----:B------:R-:W-:Y:S01]  /*04c0*/  UISETP.NE.AND UP1, UPT, UR11, URZ, UPT ;  /* 0x000000ff0b00728c */ /* 0x000fe2000bf25270 */
[----:B0-----:R-:W-:Y:S02]  /*04d0*/  IADD3 R2, P0, PT, R2, 0x40, RZ ;  /* 0x0000004002027810 */ /* 0x001fe40007f1e0ff */
[----:B------:R-:W-:Y:S02]  /*04e0*/  IADD3 R6, PT, PT, R6, 0x10, RZ ;  /* 0x0000001006067810 */ /* 0x000fe40007ffe0ff */
[----:B------:R-:W-:Y:S01]  /*04f0*/  IADD3.X R3, PT, PT, RZ, R3, RZ, P0, !PT ;  /* 0x00000003ff037210 */ /* 0x000fe200007fe4ff */
[----:B--2---:R-:W-:-:S04]  /*0500*/  FFMA R13, R16, R15, R13 ;  /* 0x0000000f100d7223 */ /* 0x004fc8000000000d */
[----:B---3--:R-:W-:-:S04]  /*0510*/  FFMA R18, R18, R17, R13 ;  /* 0x0000001112127223 */ /* 0x008fc8000000000d */
[----:B----4-:R-:W-:-:S04]  /*0520*/  FFMA R18, R19, R20, R18 ;  /* 0x0000001413127223 */ /* 0x010fc80000000012 */
[----:B-----5:R-:W-:-:S04]  /*0530*/  FFMA R18, R21, R22, R18 ;  /* 0x0000001615127223 */ /* 0x020fc80000000012 */
[----:B------:R-:W-:-:S04]  /*0540*/  FFMA R18, R23, R24, R18 ;  /* 0x0000001817127223 */ /* 0x000fc80000000012 */
[----:B------:R-:W-:-:S04]  /*0550*/  FFMA R9, R9, R10, R18 ;  /* 0x0000000a09097223 */ /* 0x000fc80000000012 */
[----:B------:R-:W-:-:S04]  /*0560*/  FFMA R12, R12, R11, R9 ;  /* 0x0000000b0c0c7223 */ /* 0x000fc80000000009 */
[----:B------:R-:W-:Y:S01]  /*0570*/  FFMA R15, R25, R26, R12 ;  /* 0x0000001a190f7223 */ /* 0x000fe2000000000c */
[----:B------:R-:W-:Y:S06]  /*0580*/  BRA.U UP1, `(.L_x_2) ;  /* 0xfffffffd011c7547 */ /* 0x000fec000b83ffff */
.L_x_1:
[----:B------:R-:W-:Y:S05]  /*0590*/  BRA.U !UP0, `(.L_x_0) ;  /* 0x0000000508307547 */ /* 0x000fea000b800000 */
[----:B------:R-:W-:Y:S02]  /*05a0*/  UISETP.GE.U32.AND UP0, UPT, UR9, 0x8, UPT ;  /* 0x000000080900788c */ /* 0x000fe4000bf06070 */
[----:B------:R-:W-:-:S04]  /*05b0*/  ULOP3.LUT UR5, UR8, 0x7, URZ, 0xc0, !UPT ;  /* 0x0000000708057892 */ /* 0x000fc8000f8ec0ff */
[----:B------:R-:W-:-:S03]  /*05c0*/  UISETP.NE.AND UP1, UPT, UR5, URZ, UPT ;  /* 0x000000ff0500728c */ /* 0x000fc6000bf25270 */
[----:B------:R-:W-:Y:S08]  /*05d0*/  BRA.U !UP0, `(.L_x_3) ;  /* 0x0000000108787547 */ /* 0x000ff0000b800000 */
[----:B------:R-:W0:Y:S01]  /*05e0*/  LDC.64 R2, c[0x0][0x390] ;  /* 0x0000e400ff027b82 */ /* 0x000e220000000a00 */
[----:B------:R-:W-:-:S07]  /*05f0*/  IADD3 R9, PT, PT, R7, R8, RZ ;  /* 0x0000000807097210 */ /* 0x000fce0007ffe0ff */
[----:B------:R-:W1:Y:S01]  /*0600*/  LDC.64 R4, c[0x0][0x398] ;  /* 0x0000e600ff047b82 */ /* 0x000e620000000a00 */
[----:B0-----:R-:W-:-:S05]  /*0610*/  IMAD.WIDE R2, R9, 0x4, R2 ;  /* 0x0000000409027825 */ /* 0x001fca00078e0202 */
[----:B------:R-:W2:Y:S01]  /*0620*/  LDG.E R10, desc[UR16][R2.64] ;  /* 0x00000010020a7981 */ /* 0x000ea2000c1e1900 */
[----:B-1----:R-:W-:-:S03]  /*0630*/  IMAD.WIDE.U32 R4, R8, 0x4, R4 ;  /* 0x0000000408047825 */ /* 0x002fc600078e0004 */
[----:B------:R-:W3:Y:S04]  /*0640*/  LDG.E R13, desc[UR16][R2.64+0x4] ;  /* 0x00000410020d7981 */ /* 0x000ee8000c1e1900 */
[----:B------:R-:W2:Y:S04]  /*0650*/  LDG.E R11, desc[UR16][R4.64] ;  /* 0x00000010040b7981 */ /* 0x000ea8000c1e1900 */
[----:B------:R-:W3:Y:S04]  /*0660*/  LDG.E R12, desc[UR16][R4.64+0x4] ;  /* 0x00000410040c7981 */ /* 0x000ee8000c1e1900 */
[----:B------:R-:W4:Y:S04]  /*0670*/  LDG.E R17, desc[UR16][R2.64+0x8] ;  /* 0x0000081002117981 */ /* 0x000f28000c1e1900 */
        /* <DEDUP_REMOVED lines=11> */
[----:B------:R-:W-:Y:S01]  /*0730*/  IADD3 R8, PT, PT, R8, 0x8, RZ ;  /* 0x0000000808087810 */ /* 0x000fe20007ffe0ff */
[----:B--2---:R-:W-:-:S04]  /*0740*/  FFMA R10, R10, R11, R15 ;  /* 0x0000000b0a0a7223 */ /* 0x004fc8000000000f */
[----:B---3--:R-:W-:-:S04]  /*0750*/  FFMA R10, R13, R12, R10 ;  /* 0x0000000c0d0a7223 */ /* 0x008fc8000000000a */
[----:B----4-:R-:W-:-:S04]  /*0760*/  FFMA R10, R17, R14, R10 ;  /* 0x0000000e110a7223 */ /* 0x010fc8000000000a */
[----:B-----5:R-:W-:-:S04]  /*0770*/  FFMA R10, R19, R16, R10 ;  /* 0x00000010130a7223 */ /* 0x020fc8000000000a */
[----:B------:R-:W-:-:S04]  /*0780*/  FFMA R10, R21, R18, R10 ;  /* 0x00000012150a7223 */ /* 0x000fc8000000000a */
[----:B------:R-:W-:-:S04]  /*0790*/  FFMA R23, R23, R20, R10 ;  /* 0x0000001417177223 */ /* 0x000fc8000000000a */
[----:B------:R-:W-:-:S04]  /*07a0*/  FFMA R6, R6, R9, R23 ;  /* 0x0000000906067223 */ /* 0x000fc80000000017 */
[----:B------:R-:W-:-:S07]  /*07b0*/  FFMA R15, R25, R22, R6 ;  /* 0x00000016190f7223 */ /* 0x000fce0000000006 */
.L_x_3:
        /* <DEDUP_REMOVED lines=17> */
[----:B------:R-:W5:Y:S01]  /*08d0*/  LDG.E R14, desc[UR16][R4.64+0xc] ;  /* 0x00000c10040e7981 */ /* 0x000f62000c1e1900 */
[----:B------:R-:W-:Y:S01]  /*08e0*/  IADD3 R8, PT, PT, R8, 0x4, RZ ;  /* 0x0000000408087810 */ /* 0x000fe20007ffe0ff */
[----:B--2---:R-:W-:-:S04]  /*08f0*/  FFMA R6, R6, R9, R15 ;  /* 0x0000000906067223 */ /* 0x004fc8000000000f */
[----:B---3--:R-:W-:-:S04]  /*0900*/  FFMA R6, R11, R10, R6 ;  /* 0x0000000a0b067223 */ /* 0x008fc80000000006 */
[----:B----4-:R-:W-:-:S04]  /*0910*/  FFMA R6, R13, R12, R6 ;  /* 0x0000000c0d067223 */ /* 0x010fc80000000006 */
[----:B-----5:R-:W-:-:S07]  /*0920*/  FFMA R15, R17, R14, R6 ;  /* 0x0000000e110f7223 */ /* 0x020fce0000000006 */
.L_x_4:
[----:B------:R-:W-:Y:S05]  /*0930*/  BRA.U !UP1, `(.L_x_0) ;  /* 0x0000000109487547 */ /* 0x000fea000b800000 */
[----:B------:R-:W0:Y:S01]  /*0940*/  LDC.64 R2, c[0x0][0x398] ;  /* 0x0000e600ff027b82 */ /* 0x000e220000000a00 */
[----:B------:R-:W-:Y:S01]  /*0950*/  IADD3 R7, PT, PT, R7, R8, RZ ;  /* 0x0000000807077210 */ /* 0x000fe20007ffe0ff */
[----:B------:R-:W-:-:S06]  /*0960*/  UIADD3 UR4, UPT, UPT, -UR4, URZ, URZ ;  /* 0x000000ff04047290 */ /* 0x000fcc000fffe1ff */
[----:B------:R-:W1:Y:S01]  /*0970*/  LDC.64 R10, c[0x0][0x390] ;  /* 0x0000e400ff0a7b82 */ /* 0x000e620000000a00 */
[----:B0-----:R-:W-:-:S03]  /*0980*/  IMAD.WIDE.U32 R2, R8, 0x4, R2 ;  /* 0x0000000408027825 */ /* 0x001fc600078e0002 */
[----:B------:R-:W-:Y:S02]  /*0990*/  MOV R6, R2 ;  /* 0x0000000200067202 */ /* 0x000fe40000000f00 */
[----:B------:R-:W-:-:S07]  /*09a0*/  MOV R5, R3 ;  /* 0x0000000300057202 */ /* 0x000fce0000000f00 */
.L_x_5:
[----:B-1----:R-:W-:Y:S01]  /*09b0*/  IMAD.WIDE R2, R7, 0x4, R10 ;  /* 0x0000000407027825 */ /* 0x002fe200078e020a */
[----:B------:R-:W-:-:S05]  /*09c0*/  MOV R4, R6 ;  /* 0x0000000600047202 */ /* 0x000fca0000000f00 */
[----:B------:R-:W2:Y:S04]  /*09d0*/  LDG.E R2, desc[UR16][R2.64] ;  /* 0x0000001002027981 */ /* 0x000ea8000c1e1900 */
[----:B------:R0:W2:Y:S01]  /*09e0*/  LDG.E R4, desc[UR16][R4.64] ;  /* 0x0000001004047981 */ /* 0x0000a2000c1e1900 */
[----:B------:R-:W-:Y:S01]  /*09f0*/  UIADD3 UR4, UPT, UPT, UR4, 0x1, URZ ;  /* 0x0000000104047890 */ /* 0x000fe2000fffe0ff */
[----:B------:R-:W-:Y:S02]  /*0a00*/  IADD3 R6, P0, PT, R6, 0x4, RZ ;  /* 0x0000000406067810 */ /* 0x000fe40007f1e0ff */
[----:B------:R-:W-:Y:S01]  /*0a10*/  IADD3 R7, PT, PT, R7, 0x1, RZ ;  /* 0x0000000107077810 */ /* 0x000fe20007ffe0ff */
[----:B------:R-:W-:Y:S01]  /*0a20*/  UISETP.NE.AND UP0, UPT, UR4, URZ, UPT ;  /* 0x000000ff0400728c */ /* 0x000fe2000bf05270 */
[----:B0-----:R-:W-:Y:S01]  /*0a30*/  IADD3.X R5, PT, PT, RZ, R5, RZ, P0, !PT ;  /* 0x00000005ff057210 */ /* 0x001fe200007fe4ff */
[----:B--2---:R-:W-:-:S07]  /*0a40*/  FFMA R15, R2, R4, R15 ;  /* 0x00000004020f7223 */ /* 0x004fce000000000f */
[----:B------:R-:W-:Y:S05]  /*0a50*/  BRA.U UP0, `(.L_x_5) ;  /* 0xfffffffd00d47547 */ /* 0x000fea000b83ffff */
.L_x_0:
[----:B------:R-:W0:Y:S01]  /*0a60*/  LDC.64 R2, c[0x0][0x3a8] ;  /* 0x0000ea00ff027b82 */ /* 0x000e220000000a00 */
[----:B------:R-:W1:Y:S01]  /*0a70*/  LDCU UR4, c[0x0][0x3a0] ;  /* 0x00007400ff0477ac */ /* 0x000e620008000800 */
[----:B------:R-:W2:Y:S01]  /*0a80*/  LDCU UR5, c[0x0][0x388] ;  /* 0x00007100ff0577ac */ /* 0x000ea20008000800 */
[----:B0-----:R-:W-:-:S05]  /*0a90*/  IMAD.WIDE R2, R0, 0x4, R2 ;  /* 0x0000000400027825 */ /* 0x001fca00078e0202 */
[----:B------:R-:W1:Y:S02]  /*0aa0*/  LDG.E R0, desc[UR16][R2.64] ;  /* 0x0000001002007981 */ /* 0x000e64000c1e1900 */
[----:B-1----:R-:W-:-:S04]  /*0ab0*/  FMUL R0, R0, UR4 ;  /* 0x0000000400007c20 */ /* 0x002fc80008400000 */
[----:B--2---:R-:W-:-:S05]  /*0ac0*/  FFMA R15, R15, UR5, R0 ;  /* 0x000000050f0f7c23 */ /* 0x004fca0008000000 */
[----:B------:R-:W-:Y:S01]  /*0ad0*/  STG.E desc[UR16][R2.64], R15 ;  /* 0x0000000f02007986 */ /* 0x000fe2000c101910 */
[----:B------:R-:W-:Y:S05]  /*0ae0*/  EXIT ;  /* 0x000000000000794d */ /* 0x000fea0003800000 */
.L_x_6:
[----:B------:R-:W-:-:S00]  /*0af0*/  BRA `(.L_x_6) ;  /* 0xfffffffc00fc7947 */ /* 0x000fc0000383ffff */
[----:B------:R-:W-:-:S00]  /*0b00*/  NOP ;  /* 0x0000000000007918 */ /* 0x000fc00000000000 */
[----:B------:R-:W-:-:S00]  /*0b10*/  NOP ;  /* 0x0000000000007918 */ /* 0x000fc00000000000 */
[----:B------:R-:W-:-:S00]  /*0b20*/  NOP ;  /* 0x0000000000007918 */ /* 0x000fc00000000000 */
[----:B------:R-:W-:-:S00]  /*0b30*/  NOP ;  /* 0x0000000000007918 */ /* 0x000fc00000000000 */
[----:B------:R-:W-:-:S00]  /*0b40*/  NOP ;  /* 0x0000000000007918 */ /* 0x000fc00000000000 */
[----:B------:R-:W-:-:S00]  /*0b50*/  NOP ;  /* 0x0000000000007918 */ /* 0x000fc00000000000 */
[----:B------:R-:W-:-:S00]  /*0b60*/  NOP ;  /* 0x0000000000007918 */ /* 0x000fc00000000000 */
[----:B------:R-:W-:-:S00]  /*0b70*/  NOP ;  /* 0x0000000000007918 */ /* 0x000fc00000000000 */
.L_x_7:


//--------------------- .nv.shared.reserved.0     --------------------------
	.section	.nv.shared.reserved.0,"aw",@nobits
	.weak		__nv_reservedSMEM_offset_0_alias
	.size		__nv_reservedSMEM_offset_0_alias, 0, 64
	.other		__nv_reservedSMEM_offset_0_alias,@"STO_CUDA_RESERVED_SHARED STV_DEFAULT"
__nv_reservedSMEM_offset_0_alias:
	.zero		0
	.zero		64


//--------------------- .nv.constant0._Z12sgemv_kerneliifPfS_fS_ --------------------------
	.section	.nv.constant0._Z12sgemv_kerneliifPfS_fS_,"a",@progbits
	.sectionflags	@""
	.align	4
.nv.constant0._Z12sgemv_kerneliifPfS_fS_:
	.zero		944


//--------------------- SYMBOLS --------------------------

	.type		.nv.reservedSmem.offset0,@object
	.size		.nv.reservedSmem.offset0,0x4
